//
// Generated by NVIDIA NVVM Compiler
//
// Compiler Build ID: CL-36424714
// Cuda compilation tools, release 13.0, V13.0.88
// Based on NVVM 20.0.0
//

.version 9.0
.target sm_100
.address_size 64

	// .globl	_ZN3cub18CUB_300001_SM_10006detail11EmptyKernelIvEEvv
.global .align 1 .b8 _ZN41_INTERNAL_c5e3e991_4_k_cu_08418915_1151144cuda3std3__45__cpo5beginE[1];
.global .align 1 .b8 _ZN41_INTERNAL_c5e3e991_4_k_cu_08418915_1151144cuda3std3__45__cpo3endE[1];
.global .align 1 .b8 _ZN41_INTERNAL_c5e3e991_4_k_cu_08418915_1151144cuda3std3__45__cpo6cbeginE[1];
.global .align 1 .b8 _ZN41_INTERNAL_c5e3e991_4_k_cu_08418915_1151144cuda3std3__45__cpo4cendE[1];
.global .align 1 .b8 _ZN41_INTERNAL_c5e3e991_4_k_cu_08418915_1151144cuda3std3__45__cpo6rbeginE[1];
.global .align 1 .b8 _ZN41_INTERNAL_c5e3e991_4_k_cu_08418915_1151144cuda3std3__45__cpo4rendE[1];
.global .align 1 .b8 _ZN41_INTERNAL_c5e3e991_4_k_cu_08418915_1151144cuda3std3__45__cpo7crbeginE[1];
.global .align 1 .b8 _ZN41_INTERNAL_c5e3e991_4_k_cu_08418915_1151144cuda3std3__45__cpo5crendE[1];
.global .align 1 .b8 _ZN41_INTERNAL_c5e3e991_4_k_cu_08418915_1151144cuda3std3__443_GLOBAL__N__c5e3e991_4_k_cu_08418915_1151146ignoreE[1];
.global .align 1 .b8 _ZN41_INTERNAL_c5e3e991_4_k_cu_08418915_1151144cuda3std3__419piecewise_constructE[1];
.global .align 1 .b8 _ZN41_INTERNAL_c5e3e991_4_k_cu_08418915_1151144cuda3std3__48in_placeE[1];
.global .align 1 .b8 _ZN41_INTERNAL_c5e3e991_4_k_cu_08418915_1151144cuda3std3__420unreachable_sentinelE[1];
.global .align 1 .b8 _ZN41_INTERNAL_c5e3e991_4_k_cu_08418915_1151144cuda3std3__47nulloptE[1];
.global .align 1 .b8 _ZN41_INTERNAL_c5e3e991_4_k_cu_08418915_1151144cuda3std3__48unexpectE[1];
.global .align 1 .b8 _ZN41_INTERNAL_c5e3e991_4_k_cu_08418915_1151144cuda3std6ranges3__45__cpo4swapE[1];
.global .align 1 .b8 _ZN41_INTERNAL_c5e3e991_4_k_cu_08418915_1151144cuda3std6ranges3__45__cpo9iter_moveE[1];
.global .align 1 .b8 _ZN41_INTERNAL_c5e3e991_4_k_cu_08418915_1151144cuda3std6ranges3__45__cpo5beginE[1];
.global .align 1 .b8 _ZN41_INTERNAL_c5e3e991_4_k_cu_08418915_1151144cuda3std6ranges3__45__cpo3endE[1];
.global .align 1 .b8 _ZN41_INTERNAL_c5e3e991_4_k_cu_08418915_1151144cuda3std6ranges3__45__cpo6cbeginE[1];
.global .align 1 .b8 _ZN41_INTERNAL_c5e3e991_4_k_cu_08418915_1151144cuda3std6ranges3__45__cpo4cendE[1];
.global .align 1 .b8 _ZN41_INTERNAL_c5e3e991_4_k_cu_08418915_1151144cuda3std6ranges3__45__cpo7advanceE[1];
.global .align 1 .b8 _ZN41_INTERNAL_c5e3e991_4_k_cu_08418915_1151144cuda3std6ranges3__45__cpo9iter_swapE[1];
.global .align 1 .b8 _ZN41_INTERNAL_c5e3e991_4_k_cu_08418915_1151144cuda3std6ranges3__45__cpo4nextE[1];
.global .align 1 .b8 _ZN41_INTERNAL_c5e3e991_4_k_cu_08418915_1151144cuda3std6ranges3__45__cpo4prevE[1];
.global .align 1 .b8 _ZN41_INTERNAL_c5e3e991_4_k_cu_08418915_1151144cuda3std6ranges3__45__cpo4dataE[1];
.global .align 1 .b8 _ZN41_INTERNAL_c5e3e991_4_k_cu_08418915_1151144cuda3std6ranges3__45__cpo5cdataE[1];
.global .align 1 .b8 _ZN41_INTERNAL_c5e3e991_4_k_cu_08418915_1151144cuda3std6ranges3__45__cpo4sizeE[1];
.global .align 1 .b8 _ZN41_INTERNAL_c5e3e991_4_k_cu_08418915_1151144cuda3std6ranges3__45__cpo5ssizeE[1];
.global .align 1 .b8 _ZN41_INTERNAL_c5e3e991_4_k_cu_08418915_1151144cuda3std6ranges3__45__cpo8distanceE[1];
.global .align 1 .b8 _ZN41_INTERNAL_c5e3e991_4_k_cu_08418915_1151146thrust24THRUST_300001_SM_1000_NS8cuda_cub3parE[1];
.global .align 1 .b8 _ZN41_INTERNAL_c5e3e991_4_k_cu_08418915_1151146thrust24THRUST_300001_SM_1000_NS8cuda_cub10par_nosyncE[1];
.global .align 1 .b8 _ZN41_INTERNAL_c5e3e991_4_k_cu_08418915_1151146thrust24THRUST_300001_SM_1000_NS6system6detail10sequential3seqE[1];
.global .align 1 .b8 _ZN41_INTERNAL_c5e3e991_4_k_cu_08418915_1151146thrust24THRUST_300001_SM_1000_NS6system3cpp3parE[1];
.global .align 1 .b8 _ZN41_INTERNAL_c5e3e991_4_k_cu_08418915_1151146thrust24THRUST_300001_SM_1000_NS12placeholders2_1E[1];
.global .align 1 .b8 _ZN41_INTERNAL_c5e3e991_4_k_cu_08418915_1151146thrust24THRUST_300001_SM_1000_NS12placeholders2_2E[1];
.global .align 1 .b8 _ZN41_INTERNAL_c5e3e991_4_k_cu_08418915_1151146thrust24THRUST_300001_SM_1000_NS12placeholders2_3E[1];
.global .align 1 .b8 _ZN41_INTERNAL_c5e3e991_4_k_cu_08418915_1151146thrust24THRUST_300001_SM_1000_NS12placeholders2_4E[1];
.global .align 1 .b8 _ZN41_INTERNAL_c5e3e991_4_k_cu_08418915_1151146thrust24THRUST_300001_SM_1000_NS12placeholders2_5E[1];
.global .align 1 .b8 _ZN41_INTERNAL_c5e3e991_4_k_cu_08418915_1151146thrust24THRUST_300001_SM_1000_NS12placeholders2_6E[1];
.global .align 1 .b8 _ZN41_INTERNAL_c5e3e991_4_k_cu_08418915_1151146thrust24THRUST_300001_SM_1000_NS12placeholders2_7E[1];
.global .align 1 .b8 _ZN41_INTERNAL_c5e3e991_4_k_cu_08418915_1151146thrust24THRUST_300001_SM_1000_NS12placeholders2_8E[1];
.global .align 1 .b8 _ZN41_INTERNAL_c5e3e991_4_k_cu_08418915_1151146thrust24THRUST_300001_SM_1000_NS12placeholders2_9E[1];
.global .align 1 .b8 _ZN41_INTERNAL_c5e3e991_4_k_cu_08418915_1151146thrust24THRUST_300001_SM_1000_NS12placeholders3_10E[1];
.global .align 1 .b8 _ZN41_INTERNAL_c5e3e991_4_k_cu_08418915_1151146thrust24THRUST_300001_SM_1000_NS3seqE[1];
.global .align 1 .b8 _ZN41_INTERNAL_c5e3e991_4_k_cu_08418915_1151146thrust24THRUST_300001_SM_1000_NS6deviceE[1];

.visible .entry _ZN3cub18CUB_300001_SM_10006detail11EmptyKernelIvEEvv()
{


	ret;

}


// ===== COMPILED SASS (sm_100) =====

	.target	sm_100

	.elftype	@"ET_EXEC"


//--------------------- .note.nv.tkinfo           --------------------------
	.section	.note.nv.tkinfo,"",@"SHT_NOTE"
	.sectionflags	@"SHF_NOTE_NV_TKINFO"
	.tkinfo
        /*0018*/ 	.word	0x00000002
        /*0030*/ 	.string	""
        /*0030*/ 	.string	"ptxas"
        /*0030*/ 	.string	"Cuda compilation tools, release 13.0, V13.0.88"
        /*0030*/ 	.string	"Build cuda_13.0.r13.0/compiler.36424714_0"
        /*0030*/ 	.string	"-arch sm_100 -m 64 "



//--------------------- .note.nv.cuinfo           --------------------------
	.section	.note.nv.cuinfo,"",@"SHT_NOTE"
	.sectionflags	@"SHF_NOTE_NV_CUINFO"
        /*0018*/ 	.short	0x0002
        /*001a*/ 	.short	0x0064
        /*001c*/ 	.short	0x0082
	.zero		2


//--------------------- .nv.info                  --------------------------
	.section	.nv.info,"",@"SHT_CUDA_INFO"
	.align	4


	//----- nvinfo : EIATTR_REGCOUNT
	.align		4
        /*0000*/ 	.byte	0x04, 0x2f
        /*0002*/ 	.short	(.L_46 - .L_45)
	.align		4
.L_45:
        /*0004*/ 	.word	index@(_ZN3cub18CUB_300001_SM_10006detail11EmptyKernelIvEEvv)
        /*0008*/ 	.word	0x00000004


	//----- nvinfo : EIATTR_FRAME_SIZE
	.align		4
.L_46:
        /*000c*/ 	.byte	0x04, 0x11
        /*000e*/ 	.short	(.L_48 - .L_47)
	.align		4
.L_47:
        /*0010*/ 	.word	index@(_ZN3cub18CUB_300001_SM_10006detail11EmptyKernelIvEEvv)
        /*0014*/ 	.word	0x00000000


	//----- nvinfo : EIATTR_MIN_STACK_SIZE
	.align		4
.L_48:
        /*0018*/ 	.byte	0x04, 0x12
        /*001a*/ 	.short	(.L_50 - .L_49)
	.align		4
.L_49:
        /*001c*/ 	.word	index@(_ZN3cub18CUB_300001_SM_10006detail11EmptyKernelIvEEvv)
        /*0020*/ 	.word	0x00000000
.L_50:


//--------------------- .nv.compat                --------------------------
	.section	.nv.compat,"",@"SHT_CUDA_COMPAT_INFO"
	.align	4
        /*0000*/ 	.byte	0x02, 0x09, 0x00, 0x00, 0x02, 0x02, 0x01, 0x00, 0x02, 0x05, 0x05, 0x00, 0x03, 0x07, 0x01, 0x01
        /*0010*/ 	.byte	0x02, 0x03, 0x00, 0x00, 0x02, 0x06, 0x01, 0x00, 0x04, 0x0b, 0x08, 0x00, 0x09, 0x00, 0x00, 0x00
        /*0020*/ 	.byte	0x00, 0x00, 0x00, 0x00


//--------------------- .nv.info._ZN3cub18CUB_300001_SM_10006detail11EmptyKernelIvEEvv --------------------------
	.section	.nv.info._ZN3cub18CUB_300001_SM_10006detail11EmptyKernelIvEEvv,"",@"SHT_CUDA_INFO"
	.sectionflags	@""
	.align	4


	//----- nvinfo : EIATTR_CUDA_API_VERSION
	.align		4
        /*0000*/ 	.byte	0x04, 0x37
        /*0002*/ 	.short	(.L_52 - .L_51)
.L_51:
        /*0004*/ 	.word	0x00000082


	//----- nvinfo : EIATTR_SPARSE_MMA_MASK
	.align		4
.L_52:
        /*0008*/ 	.byte	0x03, 0x50
        /*000a*/ 	.short	0x0000


	//----- nvinfo : EIATTR_MAXREG_COUNT
	.align		4
        /*000c*/ 	.byte	0x03, 0x1b
        /*000e*/ 	.short	0x00ff


	//----- nvinfo : EIATTR_MERCURY_ISA_VERSION
	.align		4
        /*0010*/ 	.byte	0x03, 0x5f
        /*0012*/ 	.short	0x0101


	//----- nvinfo : EIATTR_VRC_CTA_INIT_COUNT
	.align		4
        /*0014*/ 	.byte	0x02, 0x4a
	.zero		1
	.zero		1


	//----- nvinfo : EIATTR_EXIT_INSTR_OFFSETS
	.align		4
        /*0018*/ 	.byte	0x04, 0x1c
        /*001a*/ 	.short	(.L_54 - .L_53)


	//   ....[0]....
.L_53:
        /*001c*/ 	.word	0x00000010


	//----- nvinfo : EIATTR_SW_WAR
	.align		4
.L_54:
        /*0020*/ 	.byte	0x04, 0x36
        /*0022*/ 	.short	(.L_56 - .L_55)
.L_55:
        /*0024*/ 	.word	0x00000008
.L_56:


//--------------------- .nv.callgraph             --------------------------
	.section	.nv.callgraph,"",@"SHT_CUDA_CALLGRAPH"
	.align	4
	.sectionentsize	8
	.align		4
        /*0000*/ 	.word	0x00000000
	.align		4
        /*0004*/ 	.word	0xffffffff
	.align		4
        /*0008*/ 	.word	0x00000000
	.align		4
        /*000c*/ 	.word	0xfffffffe
	.align		4
        /*0010*/ 	.word	0x00000000
	.align		4
        /*0014*/ 	.word	0xfffffffd
	.align		4
        /*0018*/ 	.word	0x00000000
	.align		4
        /*001c*/ 	.word	0xfffffffc


//--------------------- .nv.constant4             --------------------------
	.section	.nv.constant4,"a",@progbits
	.align	8
	.align		8
.nv.constant4:
        /*0000*/ 	.dword	_ZN41_INTERNAL_c5e3e991_4_k_cu_08418915_1154804cuda3std3__45__cpo5beginE
	.align		8
        /*0008*/ 	.dword	_ZN41_INTERNAL_c5e3e991_4_k_cu_08418915_1154804cuda3std3__45__cpo3endE
	.align		8
        /*0010*/ 	.dword	_ZN41_INTERNAL_c5e3e991_4_k_cu_08418915_1154804cuda3std3__45__cpo6cbeginE
	.align		8
        /*0018*/ 	.dword	_ZN41_INTERNAL_c5e3e991_4_k_cu_08418915_1154804cuda3std3__45__cpo4cendE
	.align		8
        /*0020*/ 	.dword	_ZN41_INTERNAL_c5e3e991_4_k_cu_08418915_1154804cuda3std3__45__cpo6rbeginE
	.align		8
        /*0028*/ 	.dword	_ZN41_INTERNAL_c5e3e991_4_k_cu_08418915_1154804cuda3std3__45__cpo4rendE
	.align		8
        /*0030*/ 	.dword	_ZN41_INTERNAL_c5e3e991_4_k_cu_08418915_1154804cuda3std3__45__cpo7crbeginE
	.align		8
        /*0038*/ 	.dword	_ZN41_INTERNAL_c5e3e991_4_k_cu_08418915_1154804cuda3std3__45__cpo5crendE
	.align		8
        /*0040*/ 	.dword	_ZN41_INTERNAL_c5e3e991_4_k_cu_08418915_1154804cuda3std3__443_GLOBAL__N__c5e3e991_4_k_cu_08418915_1154806ignoreE
	.align		8
        /*0048*/ 	.dword	_ZN41_INTERNAL_c5e3e991_4_k_cu_08418915_1154804cuda3std3__419piecewise_constructE
	.align		8
        /*0050*/ 	.dword	_ZN41_INTERNAL_c5e3e991_4_k_cu_08418915_1154804cuda3std3__48in_placeE
	.align		8
        /*0058*/ 	.dword	_ZN41_INTERNAL_c5e3e991_4_k_cu_08418915_1154804cuda3std3__420unreachable_sentinelE
	.align		8
        /*0060*/ 	.dword	_ZN41_INTERNAL_c5e3e991_4_k_cu_08418915_1154804cuda3std3__47nulloptE
	.align		8
        /*0068*/ 	.dword	_ZN41_INTERNAL_c5e3e991_4_k_cu_08418915_1154804cuda3std3__48unexpectE
	.align		8
        /*0070*/ 	.dword	_ZN41_INTERNAL_c5e3e991_4_k_cu_08418915_1154804cuda3std6ranges3__45__cpo4swapE
	.align		8
        /*0078*/ 	.dword	_ZN41_INTERNAL_c5e3e991_4_k_cu_08418915_1154804cuda3std6ranges3__45__cpo9iter_moveE
	.align		8
        /*0080*/ 	.dword	_ZN41_INTERNAL_c5e3e991_4_k_cu_08418915_1154804cuda3std6ranges3__45__cpo5beginE
	.align		8
        /*0088*/ 	.dword	_ZN41_INTERNAL_c5e3e991_4_k_cu_08418915_1154804cuda3std6ranges3__45__cpo3endE
	.align		8
        /*0090*/ 	.dword	_ZN41_INTERNAL_c5e3e991_4_k_cu_08418915_1154804cuda3std6ranges3__45__cpo6cbeginE
	.align		8
        /*0098*/ 	.dword	_ZN41_INTERNAL_c5e3e991_4_k_cu_08418915_1154804cuda3std6ranges3__45__cpo4cendE
	.align		8
        /*00a0*/ 	.dword	_ZN41_INTERNAL_c5e3e991_4_k_cu_08418915_1154804cuda3std6ranges3__45__cpo7advanceE
	.align		8
        /*00a8*/ 	.dword	_ZN41_INTERNAL_c5e3e991_4_k_cu_08418915_1154804cuda3std6ranges3__45__cpo9iter_swapE
	.align		8
        /*00b0*/ 	.dword	_ZN41_INTERNAL_c5e3e991_4_k_cu_08418915_1154804cuda3std6ranges3__45__cpo4nextE
	.align		8
        /*00b8*/ 	.dword	_ZN41_INTERNAL_c5e3e991_4_k_cu_08418915_1154804cuda3std6ranges3__45__cpo4prevE
	.align		8
        /*00c0*/ 	.dword	_ZN41_INTERNAL_c5e3e991_4_k_cu_08418915_1154804cuda3std6ranges3__45__cpo4dataE
	.align		8
        /*00c8*/ 	.dword	_ZN41_INTERNAL_c5e3e991_4_k_cu_08418915_1154804cuda3std6ranges3__45__cpo5cdataE
	.align		8
        /*00d0*/ 	.dword	_ZN41_INTERNAL_c5e3e991_4_k_cu_08418915_1154804cuda3std6ranges3__45__cpo4sizeE
	.align		8
        /*00d8*/ 	.dword	_ZN41_INTERNAL_c5e3e991_4_k_cu_08418915_1154804cuda3std6ranges3__45__cpo5ssizeE
	.align		8
        /*00e0*/ 	.dword	_ZN41_INTERNAL_c5e3e991_4_k_cu_08418915_1154804cuda3std6ranges3__45__cpo8distanceE
	.align		8
        /*00e8*/ 	.dword	_ZN41_INTERNAL_c5e3e991_4_k_cu_08418915_1154806thrust24THRUST_300001_SM_1000_NS8cuda_cub3parE
	.align		8
        /*00f0*/ 	.dword	_ZN41_INTERNAL_c5e3e991_4_k_cu_08418915_1154806thrust24THRUST_300001_SM_1000_NS8cuda_cub10par_nosyncE
	.align		8
        /*00f8*/ 	.dword	_ZN41_INTERNAL_c5e3e991_4_k_cu_08418915_1154806thrust24THRUST_300001_SM_1000_NS6system6detail10sequential3seqE
	.align		8
        /*0100*/ 	.dword	_ZN41_INTERNAL_c5e3e991_4_k_cu_08418915_1154806thrust24THRUST_300001_SM_1000_NS6system3cpp3parE
	.align		8
        /*0108*/ 	.dword	_ZN41_INTERNAL_c5e3e991_4_k_cu_08418915_1154806thrust24THRUST_300001_SM_1000_NS12placeholders2_1E
	.align		8
        /*0110*/ 	.dword	_ZN41_INTERNAL_c5e3e991_4_k_cu_08418915_1154806thrust24THRUST_300001_SM_1000_NS12placeholders2_2E
	.align		8
        /*0118*/ 	.dword	_ZN41_INTERNAL_c5e3e991_4_k_cu_08418915_1154806thrust24THRUST_300001_SM_1000_NS12placeholders2_3E
	.align		8
        /*0120*/ 	.dword	_ZN41_INTERNAL_c5e3e991_4_k_cu_08418915_1154806thrust24THRUST_300001_SM_1000_NS12placeholders2_4E
	.align		8
        /*0128*/ 	.dword	_ZN41_INTERNAL_c5e3e991_4_k_cu_08418915_1154806thrust24THRUST_300001_SM_1000_NS12placeholders2_5E
	.align		8
        /*0130*/ 	.dword	_ZN41_INTERNAL_c5e3e991_4_k_cu_08418915_1154806thrust24THRUST_300001_SM_1000_NS12placeholders2_6E
	.align		8
        /*0138*/ 	.dword	_ZN41_INTERNAL_c5e3e991_4_k_cu_08418915_1154806thrust24THRUST_300001_SM_1000_NS12placeholders2_7E
	.align		8
        /*0140*/ 	.dword	_ZN41_INTERNAL_c5e3e991_4_k_cu_08418915_1154806thrust24THRUST_300001_SM_1000_NS12placeholders2_8E
	.align		8
        /*0148*/ 	.dword	_ZN41_INTERNAL_c5e3e991_4_k_cu_08418915_1154806thrust24THRUST_300001_SM_1000_NS12placeholders2_9E
	.align		8
        /*0150*/ 	.dword	_ZN41_INTERNAL_c5e3e991_4_k_cu_08418915_1154806thrust24THRUST_300001_SM_1000_NS12placeholders3_10E
	.align		8
        /*0158*/ 	.dword	_ZN41_INTERNAL_c5e3e991_4_k_cu_08418915_1154806thrust24THRUST_300001_SM_1000_NS3seqE
	.align		8
        /*0160*/ 	.dword	_ZN41_INTERNAL_c5e3e991_4_k_cu_08418915_1154806thrust24THRUST_300001_SM_1000_NS6deviceE


//--------------------- .text._ZN3cub18CUB_300001_SM_10006detail11EmptyKernelIvEEvv --------------------------
	.section	.text._ZN3cub18CUB_300001_SM_10006detail11EmptyKernelIvEEvv,"ax",@progbits
	.align	128
        .global         _ZN3cub18CUB_300001_SM_10006detail11EmptyKernelIvEEvv
        .type           _ZN3cub18CUB_300001_SM_10006detail11EmptyKernelIvEEvv,@function
        .size           _ZN3cub18CUB_300001_SM_10006detail11EmptyKernelIvEEvv,(.L_x_1 - _ZN3cub18CUB_300001_SM_10006detail11EmptyKernelIvEEvv)
        .other          _ZN3cub18CUB_300001_SM_10006detail11EmptyKernelIvEEvv,@"STO_CUDA_ENTRY STV_DEFAULT"
_ZN3cub18CUB_300001_SM_10006detail11EmptyKernelIvEEvv:
.text._ZN3cub18CUB_300001_SM_10006detail11EmptyKernelIvEEvv:
[----:B------:R-:W-:Y:S01]  /*0000*/  LDC R1, c[0x0][0x37c] ;  /* 0x0000df00ff017b82 */ /* 0x000fe20000000800 */
[----:B------:R-:W-:Y:S05]  /*0010*/  EXIT ;  /* 0x000000000000794d */ /* 0x000fea0003800000 */
.L_x_0:
[----:B------:R-:W-:-:S00]  /*0020*/  BRA `(.L_x_0) ;  /* 0xfffffffc00fc7947 */ /* 0x000fc0000383ffff */
[----:B------:R-:W-:-:S00]  /*0030*/  NOP ;  /* 0x0000000000007918 */ /* 0x000fc00000000000 */
        /* <DEDUP_REMOVED lines=12> */
.L_x_1:


//--------------------- .nv.shared.reserved.0     --------------------------
	.section	.nv.shared.reserved.0,"aw",@nobits
	.weak		__nv_reservedSMEM_offset_0_alias
	.size		__nv_reservedSMEM_offset_0_alias, 0, 64
	.other		__nv_reservedSMEM_offset_0_alias,@"STO_CUDA_RESERVED_SHARED STV_DEFAULT"
__nv_reservedSMEM_offset_0_alias:
	.zero		0
	.zero		64


//--------------------- .nv.global                --------------------------
	.section	.nv.global,"aw",@nobits
.nv.global:
	.type		_ZN41_INTERNAL_c5e3e991_4_k_cu_08418915_1154806thrust24THRUST_300001_SM_1000_NS12placeholders2_8E,@object
	.size		_ZN41_INTERNAL_c5e3e991_4_k_cu_08418915_1154806thrust24THRUST_300001_SM_1000_NS12placeholders2_8E,(_ZN41_INTERNAL_c5e3e991_4_k_cu_08418915_1154804cuda3std3__443_GLOBAL__N__c5e3e991_4_k_cu_08418915_1154806ignoreE - _ZN41_INTERNAL_c5e3e991_4_k_cu_08418915_1154806thrust24THRUST_300001_SM_1000_NS12placeholders2_8E)
_ZN41_INTERNAL_c5e3e991_4_k_cu_08418915_1154806thrust24THRUST_300001_SM_1000_NS12placeholders2_8E:
	.zero		1
	.type		_ZN41_INTERNAL_c5e3e991_4_k_cu_08418915_1154804cuda3std3__443_GLOBAL__N__c5e3e991_4_k_cu_08418915_1154806ignoreE,@object
	.size		_ZN41_INTERNAL_c5e3e991_4_k_cu_08418915_1154804cuda3std3__443_GLOBAL__N__c5e3e991_4_k_cu_08418915_1154806ignoreE,(_ZN41_INTERNAL_c5e3e991_4_k_cu_08418915_1154804cuda3std6ranges3__45__cpo4dataE - _ZN41_INTERNAL_c5e3e991_4_k_cu_08418915_1154804cuda3std3__443_GLOBAL__N__c5e3e991_4_k_cu_08418915_1154806ignoreE)
_ZN41_INTERNAL_c5e3e991_4_k_cu_08418915_1154804cuda3std3__443_GLOBAL__N__c5e3e991_4_k_cu_08418915_1154806ignoreE:
	.zero		1
	.type		_ZN41_INTERNAL_c5e3e991_4_k_cu_08418915_1154804cuda3std6ranges3__45__cpo4dataE,@object
	.size		_ZN41_INTERNAL_c5e3e991_4_k_cu_08418915_1154804cuda3std6ranges3__45__cpo4dataE,(_ZN41_INTERNAL_c5e3e991_4_k_cu_08418915_1154806thrust24THRUST_300001_SM_1000_NS6system3cpp3parE - _ZN41_INTERNAL_c5e3e991_4_k_cu_08418915_1154804cuda3std6ranges3__45__cpo4dataE)
_ZN41_INTERNAL_c5e3e991_4_k_cu_08418915_1154804cuda3std6ranges3__45__cpo4dataE:
	.zero		1
	.type		_ZN41_INTERNAL_c5e3e991_4_k_cu_08418915_1154806thrust24THRUST_300001_SM_1000_NS6system3cpp3parE,@object
	.size		_ZN41_INTERNAL_c5e3e991_4_k_cu_08418915_1154806thrust24THRUST_300001_SM_1000_NS6system3cpp3parE,(_ZN41_INTERNAL_c5e3e991_4_k_cu_08418915_1154804cuda3std3__45__cpo5beginE - _ZN41_INTERNAL_c5e3e991_4_k_cu_08418915_1154806thrust24THRUST_300001_SM_1000_NS6system3cpp3parE)
_ZN41_INTERNAL_c5e3e991_4_k_cu_08418915_1154806thrust24THRUST_300001_SM_1000_NS6system3cpp3parE:
	.zero		1
	.type		_ZN41_INTERNAL_c5e3e991_4_k_cu_08418915_1154804cuda3std3__45__cpo5beginE,@object
	.size		_ZN41_INTERNAL_c5e3e991_4_k_cu_08418915_1154804cuda3std3__45__cpo5beginE,(_ZN41_INTERNAL_c5e3e991_4_k_cu_08418915_1154804cuda3std6ranges3__45__cpo5beginE - _ZN41_INTERNAL_c5e3e991_4_k_cu_08418915_1154804cuda3std3__45__cpo5beginE)
_ZN41_INTERNAL_c5e3e991_4_k_cu_08418915_1154804cuda3std3__45__cpo5beginE:
	.zero		1
	.type		_ZN41_INTERNAL_c5e3e991_4_k_cu_08418915_1154804cuda3std6ranges3__45__cpo5beginE,@object
	.size		_ZN41_INTERNAL_c5e3e991_4_k_cu_08418915_1154804cuda3std6ranges3__45__cpo5beginE,(_ZN41_INTERNAL_c5e3e991_4_k_cu_08418915_1154806thrust24THRUST_300001_SM_1000_NS6deviceE - _ZN41_INTERNAL_c5e3e991_4_k_cu_08418915_1154804cuda3std6ranges3__45__cpo5beginE)
_ZN41_INTERNAL_c5e3e991_4_k_cu_08418915_1154804cuda3std6ranges3__45__cpo5beginE:
	.zero		1
	.type		_ZN41_INTERNAL_c5e3e991_4_k_cu_08418915_1154806thrust24THRUST_300001_SM_1000_NS6deviceE,@object
	.size		_ZN41_INTERNAL_c5e3e991_4_k_cu_08418915_1154806thrust24THRUST_300001_SM_1000_NS6deviceE,(_ZN41_INTERNAL_c5e3e991_4_k_cu_08418915_1154804cuda3std3__47nulloptE - _ZN41_INTERNAL_c5e3e991_4_k_cu_08418915_1154806thrust24THRUST_300001_SM_1000_NS6deviceE)
_ZN41_INTERNAL_c5e3e991_4_k_cu_08418915_1154806thrust24THRUST_300001_SM_1000_NS6deviceE:
	.zero		1
	.type		_ZN41_INTERNAL_c5e3e991_4_k_cu_08418915_1154804cuda3std3__47nulloptE,@object
	.size		_ZN41_INTERNAL_c5e3e991_4_k_cu_08418915_1154804cuda3std3__47nulloptE,(_ZN41_INTERNAL_c5e3e991_4_k_cu_08418915_1154804cuda3std6ranges3__45__cpo8distanceE - _ZN41_INTERNAL_c5e3e991_4_k_cu_08418915_1154804cuda3std3__47nulloptE)
_ZN41_INTERNAL_c5e3e991_4_k_cu_08418915_1154804cuda3std3__47nulloptE:
	.zero		1
	.type		_ZN41_INTERNAL_c5e3e991_4_k_cu_08418915_1154804cuda3std6ranges3__45__cpo8distanceE,@object
	.size		_ZN41_INTERNAL_c5e3e991_4_k_cu_08418915_1154804cuda3std6ranges3__45__cpo8distanceE,(_ZN41_INTERNAL_c5e3e991_4_k_cu_08418915_1154806thrust24THRUST_300001_SM_1000_NS12placeholders2_4E - _ZN41_INTERNAL_c5e3e991_4_k_cu_08418915_1154804cuda3std6ranges3__45__cpo8distanceE)
_ZN41_INTERNAL_c5e3e991_4_k_cu_08418915_1154804cuda3std6ranges3__45__cpo8distanceE:
	.zero		1
	.type		_ZN41_INTERNAL_c5e3e991_4_k_cu_08418915_1154806thrust24THRUST_300001_SM_1000_NS12placeholders2_4E,@object
	.size		_ZN41_INTERNAL_c5e3e991_4_k_cu_08418915_1154806thrust24THRUST_300001_SM_1000_NS12placeholders2_4E,(_ZN41_INTERNAL_c5e3e991_4_k_cu_08418915_1154804cuda3std3__45__cpo6rbeginE - _ZN41_INTERNAL_c5e3e991_4_k_cu_08418915_1154806thrust24THRUST_300001_SM_1000_NS12placeholders2_4E)
_ZN41_INTERNAL_c5e3e991_4_k_cu_08418915_1154806thrust24THRUST_300001_SM_1000_NS12placeholders2_4E:
	.zero		1
	.type		_ZN41_INTERNAL_c5e3e991_4_k_cu_08418915_1154804cuda3std3__45__cpo6rbeginE,@object
	.size		_ZN41_INTERNAL_c5e3e991_4_k_cu_08418915_1154804cuda3std3__45__cpo6rbeginE,(_ZN41_INTERNAL_c5e3e991_4_k_cu_08418915_1154804cuda3std6ranges3__45__cpo7advanceE - _ZN41_INTERNAL_c5e3e991_4_k_cu_08418915_1154804cuda3std3__45__cpo6rbeginE)
_ZN41_INTERNAL_c5e3e991_4_k_cu_08418915_1154804cuda3std3__45__cpo6rbeginE:
	.zero		1
	.type		_ZN41_INTERNAL_c5e3e991_4_k_cu_08418915_1154804cuda3std6ranges3__45__cpo7advanceE,@object
	.size		_ZN41_INTERNAL_c5e3e991_4_k_cu_08418915_1154804cuda3std6ranges3__45__cpo7advanceE,(_ZN41_INTERNAL_c5e3e991_4_k_cu_08418915_1154806thrust24THRUST_300001_SM_1000_NS12placeholders3_10E - _ZN41_INTERNAL_c5e3e991_4_k_cu_08418915_1154804cuda3std6ranges3__45__cpo7advanceE)
_ZN41_INTERNAL_c5e3e991_4_k_cu_08418915_1154804cuda3std6ranges3__45__cpo7advanceE:
	.zero		1
	.type		_ZN41_INTERNAL_c5e3e991_4_k_cu_08418915_1154806thrust24THRUST_300001_SM_1000_NS12placeholders3_10E,@object
	.size		_ZN41_INTERNAL_c5e3e991_4_k_cu_08418915_1154806thrust24THRUST_300001_SM_1000_NS12placeholders3_10E,(_ZN41_INTERNAL_c5e3e991_4_k_cu_08418915_1154804cuda3std3__48in_placeE - _ZN41_INTERNAL_c5e3e991_4_k_cu_08418915_1154806thrust24THRUST_300001_SM_1000_NS12placeholders3_10E)
_ZN41_INTERNAL_c5e3e991_4_k_cu_08418915_1154806thrust24THRUST_300001_SM_1000_NS12placeholders3_10E:
	.zero		1
	.type		_ZN41_INTERNAL_c5e3e991_4_k_cu_08418915_1154804cuda3std3__48in_placeE,@object
	.size		_ZN41_INTERNAL_c5e3e991_4_k_cu_08418915_1154804cuda3std3__48in_placeE,(_ZN41_INTERNAL_c5e3e991_4_k_cu_08418915_1154804cuda3std6ranges3__45__cpo4sizeE - _ZN41_INTERNAL_c5e3e991_4_k_cu_08418915_1154804cuda3std3__48in_placeE)
_ZN41_INTERNAL_c5e3e991_4_k_cu_08418915_1154804cuda3std3__48in_placeE:
	.zero		1
	.type		_ZN41_INTERNAL_c5e3e991_4_k_cu_08418915_1154804cuda3std6ranges3__45__cpo4sizeE,@object
	.size		_ZN41_INTERNAL_c5e3e991_4_k_cu_08418915_1154804cuda3std6ranges3__45__cpo4sizeE,(_ZN41_INTERNAL_c5e3e991_4_k_cu_08418915_1154806thrust24THRUST_300001_SM_1000_NS12placeholders2_2E - _ZN41_INTERNAL_c5e3e991_4_k_cu_08418915_1154804cuda3std6ranges3__45__cpo4sizeE)
_ZN41_INTERNAL_c5e3e991_4_k_cu_08418915_1154804cuda3std6ranges3__45__cpo4sizeE:
	.zero		1
	.type		_ZN41_INTERNAL_c5e3e991_4_k_cu_08418915_1154806thrust24THRUST_300001_SM_1000_NS12placeholders2_2E,@object
	.size		_ZN41_INTERNAL_c5e3e991_4_k_cu_08418915_1154806thrust24THRUST_300001_SM_1000_NS12placeholders2_2E,(_ZN41_INTERNAL_c5e3e991_4_k_cu_08418915_1154804cuda3std3__45__cpo6cbeginE - _ZN41_INTERNAL_c5e3e991_4_k_cu_08418915_1154806thrust24THRUST_300001_SM_1000_NS12placeholders2_2E)
_ZN41_INTERNAL_c5e3e991_4_k_cu_08418915_1154806thrust24THRUST_300001_SM_1000_NS12placeholders2_2E:
	.zero		1
	.type		_ZN41_INTERNAL_c5e3e991_4_k_cu_08418915_1154804cuda3std3__45__cpo6cbeginE,@object
	.size		_ZN41_INTERNAL_c5e3e991_4_k_cu_08418915_1154804cuda3std3__45__cpo6cbeginE,(_ZN41_INTERNAL_c5e3e991_4_k_cu_08418915_1154804cuda3std6ranges3__45__cpo6cbeginE - _ZN41_INTERNAL_c5e3e991_4_k_cu_08418915_1154804cuda3std3__45__cpo6cbeginE)
_ZN41_INTERNAL_c5e3e991_4_k_cu_08418915_1154804cuda3std3__45__cpo6cbeginE:
	.zero		1
	.type		_ZN41_INTERNAL_c5e3e991_4_k_cu_08418915_1154804cuda3std6ranges3__45__cpo6cbeginE,@object
	.size		_ZN41_INTERNAL_c5e3e991_4_k_cu_08418915_1154804cuda3std6ranges3__45__cpo6cbeginE,(_ZN41_INTERNAL_c5e3e991_4_k_cu_08418915_1154806thrust24THRUST_300001_SM_1000_NS12placeholders2_6E - _ZN41_INTERNAL_c5e3e991_4_k_cu_08418915_1154804cuda3std6ranges3__45__cpo6cbeginE)
_ZN41_INTERNAL_c5e3e991_4_k_cu_08418915_1154804cuda3std6ranges3__45__cpo6cbeginE:
	.zero		1
	.type		_ZN41_INTERNAL_c5e3e991_4_k_cu_08418915_1154806thrust24THRUST_300001_SM_1000_NS12placeholders2_6E,@object
	.size		_ZN41_INTERNAL_c5e3e991_4_k_cu_08418915_1154806thrust24THRUST_300001_SM_1000_NS12placeholders2_6E,(_ZN41_INTERNAL_c5e3e991_4_k_cu_08418915_1154804cuda3std3__45__cpo7crbeginE - _ZN41_INTERNAL_c5e3e991_4_k_cu_08418915_1154806thrust24THRUST_300001_SM_1000_NS12placeholders2_6E)
_ZN41_INTERNAL_c5e3e991_4_k_cu_08418915_1154806thrust24THRUST_300001_SM_1000_NS12placeholders2_6E:
	.zero		1
	.type		_ZN41_INTERNAL_c5e3e991_4_k_cu_08418915_1154804cuda3std3__45__cpo7crbeginE,@object
	.size		_ZN41_INTERNAL_c5e3e991_4_k_cu_08418915_1154804cuda3std3__45__cpo7crbeginE,(_ZN41_INTERNAL_c5e3e991_4_k_cu_08418915_1154804cuda3std6ranges3__45__cpo4nextE - _ZN41_INTERNAL_c5e3e991_4_k_cu_08418915_1154804cuda3std3__45__cpo7crbeginE)
_ZN41_INTERNAL_c5e3e991_4_k_cu_08418915_1154804cuda3std3__45__cpo7crbeginE:
	.zero		1
	.type		_ZN41_INTERNAL_c5e3e991_4_k_cu_08418915_1154804cuda3std6ranges3__45__cpo4nextE,@object
	.size		_ZN41_INTERNAL_c5e3e991_4_k_cu_08418915_1154804cuda3std6ranges3__45__cpo4nextE,(_ZN41_INTERNAL_c5e3e991_4_k_cu_08418915_1154804cuda3std6ranges3__45__cpo4swapE - _ZN41_INTERNAL_c5e3e991_4_k_cu_08418915_1154804cuda3std6ranges3__45__cpo4nextE)
_ZN41_INTERNAL_c5e3e991_4_k_cu_08418915_1154804cuda3std6ranges3__45__cpo4nextE:
	.zero		1
	.type		_ZN41_INTERNAL_c5e3e991_4_k_cu_08418915_1154804cuda3std6ranges3__45__cpo4swapE,@object
	.size		_ZN41_INTERNAL_c5e3e991_4_k_cu_08418915_1154804cuda3std6ranges3__45__cpo4swapE,(_ZN41_INTERNAL_c5e3e991_4_k_cu_08418915_1154806thrust24THRUST_300001_SM_1000_NS8cuda_cub10par_nosyncE - _ZN41_INTERNAL_c5e3e991_4_k_cu_08418915_1154804cuda3std6ranges3__45__cpo4swapE)
_ZN41_INTERNAL_c5e3e991_4_k_cu_08418915_1154804cuda3std6ranges3__45__cpo4swapE:
	.zero		1
	.type		_ZN41_INTERNAL_c5e3e991_4_k_cu_08418915_1154806thrust24THRUST_300001_SM_1000_NS8cuda_cub10par_nosyncE,@object
	.size		_ZN41_INTERNAL_c5e3e991_4_k_cu_08418915_1154806thrust24THRUST_300001_SM_1000_NS8cuda_cub10par_nosyncE,(_ZN41_INTERNAL_c5e3e991_4_k_cu_08418915_1154806thrust24THRUST_300001_SM_1000_NS3seqE - _ZN41_INTERNAL_c5e3e991_4_k_cu_08418915_1154806thrust24THRUST_300001_SM_1000_NS8cuda_cub10par_nosyncE)
_ZN41_INTERNAL_c5e3e991_4_k_cu_08418915_1154806thrust24THRUST_300001_SM_1000_NS8cuda_cub10par_nosyncE:
	.zero		1
	.type		_ZN41_INTERNAL_c5e3e991_4_k_cu_08418915_1154806thrust24THRUST_300001_SM_1000_NS3seqE,@object
	.size		_ZN41_INTERNAL_c5e3e991_4_k_cu_08418915_1154806thrust24THRUST_300001_SM_1000_NS3seqE,(_ZN41_INTERNAL_c5e3e991_4_k_cu_08418915_1154804cuda3std3__420unreachable_sentinelE - _ZN41_INTERNAL_c5e3e991_4_k_cu_08418915_1154806thrust24THRUST_300001_SM_1000_NS3seqE)
_ZN41_INTERNAL_c5e3e991_4_k_cu_08418915_1154806thrust24THRUST_300001_SM_1000_NS3seqE:
	.zero		1
	.type		_ZN41_INTERNAL_c5e3e991_4_k_cu_08418915_1154804cuda3std3__420unreachable_sentinelE,@object
	.size		_ZN41_INTERNAL_c5e3e991_4_k_cu_08418915_1154804cuda3std3__420unreachable_sentinelE,(_ZN41_INTERNAL_c5e3e991_4_k_cu_08418915_1154804cuda3std6ranges3__45__cpo5ssizeE - _ZN41_INTERNAL_c5e3e991_4_k_cu_08418915_1154804cuda3std3__420unreachable_sentinelE)
_ZN41_INTERNAL_c5e3e991_4_k_cu_08418915_1154804cuda3std3__420unreachable_sentinelE:
	.zero		1
	.type		_ZN41_INTERNAL_c5e3e991_4_k_cu_08418915_1154804cuda3std6ranges3__45__cpo5ssizeE,@object
	.size		_ZN41_INTERNAL_c5e3e991_4_k_cu_08418915_1154804cuda3std6ranges3__45__cpo5ssizeE,(_ZN41_INTERNAL_c5e3e991_4_k_cu_08418915_1154806thrust24THRUST_300001_SM_1000_NS12placeholders2_3E - _ZN41_INTERNAL_c5e3e991_4_k_cu_08418915_1154804cuda3std6ranges3__45__cpo5ssizeE)
_ZN41_INTERNAL_c5e3e991_4_k_cu_08418915_1154804cuda3std6ranges3__45__cpo5ssizeE:
	.zero		1
	.type		_ZN41_INTERNAL_c5e3e991_4_k_cu_08418915_1154806thrust24THRUST_300001_SM_1000_NS12placeholders2_3E,@object
	.size		_ZN41_INTERNAL_c5e3e991_4_k_cu_08418915_1154806thrust24THRUST_300001_SM_1000_NS12placeholders2_3E,(_ZN41_INTERNAL_c5e3e991_4_k_cu_08418915_1154804cuda3std3__45__cpo4cendE - _ZN41_INTERNAL_c5e3e991_4_k_cu_08418915_1154806thrust24THRUST_300001_SM_1000_NS12placeholders2_3E)
_ZN41_INTERNAL_c5e3e991_4_k_cu_08418915_1154806thrust24THRUST_300001_SM_1000_NS12placeholders2_3E:
	.zero		1
	.type		_ZN41_INTERNAL_c5e3e991_4_k_cu_08418915_1154804cuda3std3__45__cpo4cendE,@object
	.size		_ZN41_INTERNAL_c5e3e991_4_k_cu_08418915_1154804cuda3std3__45__cpo4cendE,(_ZN41_INTERNAL_c5e3e991_4_k_cu_08418915_1154804cuda3std6ranges3__45__cpo4cendE - _ZN41_INTERNAL_c5e3e991_4_k_cu_08418915_1154804cuda3std3__45__cpo4cendE)
_ZN41_INTERNAL_c5e3e991_4_k_cu_08418915_1154804cuda3std3__45__cpo4cendE:
	.zero		1
	.type		_ZN41_INTERNAL_c5e3e991_4_k_cu_08418915_1154804cuda3std6ranges3__45__cpo4cendE,@object
	.size		_ZN41_INTERNAL_c5e3e991_4_k_cu_08418915_1154804cuda3std6ranges3__45__cpo4cendE,(_ZN41_INTERNAL_c5e3e991_4_k_cu_08418915_1154806thrust24THRUST_300001_SM_1000_NS12placeholders2_7E - _ZN41_INTERNAL_c5e3e991_4_k_cu_08418915_1154804cuda3std6ranges3__45__cpo4cendE)
_ZN41_INTERNAL_c5e3e991_4_k_cu_08418915_1154804cuda3std6ranges3__45__cpo4cendE:
	.zero		1
	.type		_ZN41_INTERNAL_c5e3e991_4_k_cu_08418915_1154806thrust24THRUST_300001_SM_1000_NS12placeholders2_7E,@object
	.size		_ZN41_INTERNAL_c5e3e991_4_k_cu_08418915_1154806thrust24THRUST_300001_SM_1000_NS12placeholders2_7E,(_ZN41_INTERNAL_c5e3e991_4_k_cu_08418915_1154804cuda3std3__45__cpo5crendE - _ZN41_INTERNAL_c5e3e991_4_k_cu_08418915_1154806thrust24THRUST_300001_SM_1000_NS12placeholders2_7E)
_ZN41_INTERNAL_c5e3e991_4_k_cu_08418915_1154806thrust24THRUST_300001_SM_1000_NS12placeholders2_7E:
	.zero		1
	.type		_ZN41_INTERNAL_c5e3e991_4_k_cu_08418915_1154804cuda3std3__45__cpo5crendE,@object
	.size		_ZN41_INTERNAL_c5e3e991_4_k_cu_08418915_1154804cuda3std3__45__cpo5crendE,(_ZN41_INTERNAL_c5e3e991_4_k_cu_08418915_1154804cuda3std6ranges3__45__cpo4prevE - _ZN41_INTERNAL_c5e3e991_4_k_cu_08418915_1154804cuda3std3__45__cpo5crendE)
_ZN41_INTERNAL_c5e3e991_4_k_cu_08418915_1154804cuda3std3__45__cpo5crendE:
	.zero		1
	.type		_ZN41_INTERNAL_c5e3e991_4_k_cu_08418915_1154804cuda3std6ranges3__45__cpo4prevE,@object
	.size		_ZN41_INTERNAL_c5e3e991_4_k_cu_08418915_1154804cuda3std6ranges3__45__cpo4prevE,(_ZN41_INTERNAL_c5e3e991_4_k_cu_08418915_1154804cuda3std6ranges3__45__cpo9iter_moveE - _ZN41_INTERNAL_c5e3e991_4_k_cu_08418915_1154804cuda3std6ranges3__45__cpo4prevE)
_ZN41_INTERNAL_c5e3e991_4_k_cu_08418915_1154804cuda3std6ranges3__45__cpo4prevE:
	.zero		1
	.type		_ZN41_INTERNAL_c5e3e991_4_k_cu_08418915_1154804cuda3std6ranges3__45__cpo9iter_moveE,@object
	.size		_ZN41_INTERNAL_c5e3e991_4_k_cu_08418915_1154804cuda3std6ranges3__45__cpo9iter_moveE,(_ZN41_INTERNAL_c5e3e991_4_k_cu_08418915_1154806thrust24THRUST_300001_SM_1000_NS6system6detail10sequential3seqE - _ZN41_INTERNAL_c5e3e991_4_k_cu_08418915_1154804cuda3std6ranges3__45__cpo9iter_moveE)
_ZN41_INTERNAL_c5e3e991_4_k_cu_08418915_1154804cuda3std6ranges3__45__cpo9iter_moveE:
	.zero		1
	.type		_ZN41_INTERNAL_c5e3e991_4_k_cu_08418915_1154806thrust24THRUST_300001_SM_1000_NS6system6detail10sequential3seqE,@object
	.size		_ZN41_INTERNAL_c5e3e991_4_k_cu_08418915_1154806thrust24THRUST_300001_SM_1000_NS6system6detail10sequential3seqE,(_ZN41_INTERNAL_c5e3e991_4_k_cu_08418915_1154806thrust24THRUST_300001_SM_1000_NS12placeholders2_9E - _ZN41_INTERNAL_c5e3e991_4_k_cu_08418915_1154806thrust24THRUST_300001_SM_1000_NS6system6detail10sequential3seqE)
_ZN41_INTERNAL_c5e3e991_4_k_cu_08418915_1154806thrust24THRUST_300001_SM_1000_NS6system6detail10sequential3seqE:
	.zero		1
	.type		_ZN41_INTERNAL_c5e3e991_4_k_cu_08418915_1154806thrust24THRUST_300001_SM_1000_NS12placeholders2_9E,@object
	.size		_ZN41_INTERNAL_c5e3e991_4_k_cu_08418915_1154806thrust24THRUST_300001_SM_1000_NS12placeholders2_9E,(_ZN41_INTERNAL_c5e3e991_4_k_cu_08418915_1154804cuda3std3__419piecewise_constructE - _ZN41_INTERNAL_c5e3e991_4_k_cu_08418915_1154806thrust24THRUST_300001_SM_1000_NS12placeholders2_9E)
_ZN41_INTERNAL_c5e3e991_4_k_cu_08418915_1154806thrust24THRUST_300001_SM_1000_NS12placeholders2_9E:
	.zero		1
	.type		_ZN41_INTERNAL_c5e3e991_4_k_cu_08418915_1154804cuda3std3__419piecewise_constructE,@object
	.size		_ZN41_INTERNAL_c5e3e991_4_k_cu_08418915_1154804cuda3std3__419piecewise_constructE,(_ZN41_INTERNAL_c5e3e991_4_k_cu_08418915_1154804cuda3std6ranges3__45__cpo5cdataE - _ZN41_INTERNAL_c5e3e991_4_k_cu_08418915_1154804cuda3std3__419piecewise_constructE)
_ZN41_INTERNAL_c5e3e991_4_k_cu_08418915_1154804cuda3std3__419piecewise_constructE:
	.zero		1
	.type		_ZN41_INTERNAL_c5e3e991_4_k_cu_08418915_1154804cuda3std6ranges3__45__cpo5cdataE,@object
	.size		_ZN41_INTERNAL_c5e3e991_4_k_cu_08418915_1154804cuda3std6ranges3__45__cpo5cdataE,(_ZN41_INTERNAL_c5e3e991_4_k_cu_08418915_1154806thrust24THRUST_300001_SM_1000_NS12placeholders2_1E - _ZN41_INTERNAL_c5e3e991_4_k_cu_08418915_1154804cuda3std6ranges3__45__cpo5cdataE)
_ZN41_INTERNAL_c5e3e991_4_k_cu_08418915_1154804cuda3std6ranges3__45__cpo5cdataE:
	.zero		1
	.type		_ZN41_INTERNAL_c5e3e991_4_k_cu_08418915_1154806thrust24THRUST_300001_SM_1000_NS12placeholders2_1E,@object
	.size		_ZN41_INTERNAL_c5e3e991_4_k_cu_08418915_1154806thrust24THRUST_300001_SM_1000_NS12placeholders2_1E,(_ZN41_INTERNAL_c5e3e991_4_k_cu_08418915_1154804cuda3std3__45__cpo3endE - _ZN41_INTERNAL_c5e3e991_4_k_cu_08418915_1154806thrust24THRUST_300001_SM_1000_NS12placeholders2_1E)
_ZN41_INTERNAL_c5e3e991_4_k_cu_08418915_1154806thrust24THRUST_300001_SM_1000_NS12placeholders2_1E:
	.zero		1
	.type		_ZN41_INTERNAL_c5e3e991_4_k_cu_08418915_1154804cuda3std3__45__cpo3endE,@object
	.size		_ZN41_INTERNAL_c5e3e991_4_k_cu_08418915_1154804cuda3std3__45__cpo3endE,(_ZN41_INTERNAL_c5e3e991_4_k_cu_08418915_1154804cuda3std6ranges3__45__cpo3endE - _ZN41_INTERNAL_c5e3e991_4_k_cu_08418915_1154804cuda3std3__45__cpo3endE)
_ZN41_INTERNAL_c5e3e991_4_k_cu_08418915_1154804cuda3std3__45__cpo3endE:
	.zero		1
	.type		_ZN41_INTERNAL_c5e3e991_4_k_cu_08418915_1154804cuda3std6ranges3__45__cpo3endE,@object
	.size		_ZN41_INTERNAL_c5e3e991_4_k_cu_08418915_1154804cuda3std6ranges3__45__cpo3endE,(_ZN41_INTERNAL_c5e3e991_4_k_cu_08418915_1154806thrust24THRUST_300001_SM_1000_NS12placeholders2_5E - _ZN41_INTERNAL_c5e3e991_4_k_cu_08418915_1154804cuda3std6ranges3__45__cpo3endE)
_ZN41_INTERNAL_c5e3e991_4_k_cu_08418915_1154804cuda3std6ranges3__45__cpo3endE:
	.zero		1
	.type		_ZN41_INTERNAL_c5e3e991_4_k_cu_08418915_1154806thrust24THRUST_300001_SM_1000_NS12placeholders2_5E,@object
	.size		_ZN41_INTERNAL_c5e3e991_4_k_cu_08418915_1154806thrust24THRUST_300001_SM_1000_NS12placeholders2_5E,(_ZN41_INTERNAL_c5e3e991_4_k_cu_08418915_1154804cuda3std3__45__cpo4rendE - _ZN41_INTERNAL_c5e3e991_4_k_cu_08418915_1154806thrust24THRUST_300001_SM_1000_NS12placeholders2_5E)
_ZN41_INTERNAL_c5e3e991_4_k_cu_08418915_1154806thrust24THRUST_300001_SM_1000_NS12placeholders2_5E:
	.zero		1
	.type		_ZN41_INTERNAL_c5e3e991_4_k_cu_08418915_1154804cuda3std3__45__cpo4rendE,@object
	.size		_ZN41_INTERNAL_c5e3e991_4_k_cu_08418915_1154804cuda3std3__45__cpo4rendE,(_ZN41_INTERNAL_c5e3e991_4_k_cu_08418915_1154804cuda3std6ranges3__45__cpo9iter_swapE - _ZN41_INTERNAL_c5e3e991_4_k_cu_08418915_1154804cuda3std3__45__cpo4rendE)
_ZN41_INTERNAL_c5e3e991_4_k_cu_08418915_1154804cuda3std3__45__cpo4rendE:
	.zero		1
	.type		_ZN41_INTERNAL_c5e3e991_4_k_cu_08418915_1154804cuda3std6ranges3__45__cpo9iter_swapE,@object
	.size		_ZN41_INTERNAL_c5e3e991_4_k_cu_08418915_1154804cuda3std6ranges3__45__cpo9iter_swapE,(_ZN41_INTERNAL_c5e3e991_4_k_cu_08418915_1154804cuda3std3__48unexpectE - _ZN41_INTERNAL_c5e3e991_4_k_cu_08418915_1154804cuda3std6ranges3__45__cpo9iter_swapE)
_ZN41_INTERNAL_c5e3e991_4_k_cu_08418915_1154804cuda3std6ranges3__45__cpo9iter_swapE:
	.zero		1
	.type		_ZN41_INTERNAL_c5e3e991_4_k_cu_08418915_1154804cuda3std3__48unexpectE,@object
	.size		_ZN41_INTERNAL_c5e3e991_4_k_cu_08418915_1154804cuda3std3__48unexpectE,(_ZN41_INTERNAL_c5e3e991_4_k_cu_08418915_1154806thrust24THRUST_300001_SM_1000_NS8cuda_cub3parE - _ZN41_INTERNAL_c5e3e991_4_k_cu_08418915_1154804cuda3std3__48unexpectE)
_ZN41_INTERNAL_c5e3e991_4_k_cu_08418915_1154804cuda3std3__48unexpectE:
	.zero		1
	.type		_ZN41_INTERNAL_c5e3e991_4_k_cu_08418915_1154806thrust24THRUST_300001_SM_1000_NS8cuda_cub3parE,@object
	.size		_ZN41_INTERNAL_c5e3e991_4_k_cu_08418915_1154806thrust24THRUST_300001_SM_1000_NS8cuda_cub3parE,(.L_29 - _ZN41_INTERNAL_c5e3e991_4_k_cu_08418915_1154806thrust24THRUST_300001_SM_1000_NS8cuda_cub3parE)
_ZN41_INTERNAL_c5e3e991_4_k_cu_08418915_1154806thrust24THRUST_300001_SM_1000_NS8cuda_cub3parE:
	.zero		1
.L_29:


//--------------------- .nv.constant0._ZN3cub18CUB_300001_SM_10006detail11EmptyKernelIvEEvv --------------------------
	.section	.nv.constant0._ZN3cub18CUB_300001_SM_10006detail11EmptyKernelIvEEvv,"a",@progbits
	.sectionflags	@""
	.align	4
.nv.constant0._ZN3cub18CUB_300001_SM_10006detail11EmptyKernelIvEEvv:
	.zero		896


//--------------------- SYMBOLS --------------------------

	.type		.nv.reservedSmem.offset0,@object
	.size		.nv.reservedSmem.offset0,0x4
